//
// Generated by NVIDIA NVVM Compiler
//
// Compiler Build ID: CL-36424714
// Cuda compilation tools, release 13.0, V13.0.88
// Based on NVVM 20.0.0
//

.version 9.0
.target sm_100
.address_size 64

	// .globl	_Z21parallel_symgs_csr_swPKiS0_PKfiPfS3_

.visible .entry _Z21parallel_symgs_csr_swPKiS0_PKfiPfS3_(
	.param .u64 .ptr .align 1 _Z21parallel_symgs_csr_swPKiS0_PKfiPfS3__param_0,
	.param .u64 .ptr .align 1 _Z21parallel_symgs_csr_swPKiS0_PKfiPfS3__param_1,
	.param .u64 .ptr .align 1 _Z21parallel_symgs_csr_swPKiS0_PKfiPfS3__param_2,
	.param .u32 _Z21parallel_symgs_csr_swPKiS0_PKfiPfS3__param_3,
	.param .u64 .ptr .align 1 _Z21parallel_symgs_csr_swPKiS0_PKfiPfS3__param_4,
	.param .u64 .ptr .align 1 _Z21parallel_symgs_csr_swPKiS0_PKfiPfS3__param_5
)
{


	ret;

}


// ===== COMPILED SASS (sm_100) =====

	.target	sm_100

	.elftype	@"ET_EXEC"


//--------------------- .note.nv.tkinfo           --------------------------
	.section	.note.nv.tkinfo,"",@"SHT_NOTE"
	.sectionflags	@"SHF_NOTE_NV_TKINFO"
	.tkinfo
        /*0018*/ 	.word	0x00000002
        /*0030*/ 	.string	""
        /*0030*/ 	.string	"ptxas"
        /*0030*/ 	.string	"Cuda compilation tools, release 13.0, V13.0.88"
        /*0030*/ 	.string	"Build cuda_13.0.r13.0/compiler.36424714_0"
        /*0030*/ 	.string	"-arch sm_100 -m 64 "



//--------------------- .note.nv.cuinfo           --------------------------
	.section	.note.nv.cuinfo,"",@"SHT_NOTE"
	.sectionflags	@"SHF_NOTE_NV_CUINFO"
        /*0018*/ 	.short	0x0002
        /*001a*/ 	.short	0x0064
        /*001c*/ 	.short	0x0082
	.zero		2


//--------------------- .nv.info                  --------------------------
	.section	.nv.info,"",@"SHT_CUDA_INFO"
	.align	4


	//----- nvinfo : EIATTR_REGCOUNT
	.align		4
        /*0000*/ 	.byte	0x04, 0x2f
        /*0002*/ 	.short	(.L_1 - .L_0)
	.align		4
.L_0:
        /*0004*/ 	.word	index@(_Z21parallel_symgs_csr_swPKiS0_PKfiPfS3_)
        /*0008*/ 	.word	0x00000004


	//----- nvinfo : EIATTR_FRAME_SIZE
	.align		4
.L_1:
        /*000c*/ 	.byte	0x04, 0x11
        /*000e*/ 	.short	(.L_3 - .L_2)
	.align		4
.L_2:
        /*0010*/ 	.word	index@(_Z21parallel_symgs_csr_swPKiS0_PKfiPfS3_)
        /*0014*/ 	.word	0x00000000


	//----- nvinfo : EIATTR_MIN_STACK_SIZE
	.align		4
.L_3:
        /*0018*/ 	.byte	0x04, 0x12
        /*001a*/ 	.short	(.L_5 - .L_4)
	.align		4
.L_4:
        /*001c*/ 	.word	index@(_Z21parallel_symgs_csr_swPKiS0_PKfiPfS3_)
        /*0020*/ 	.word	0x00000000
.L_5:


//--------------------- .nv.compat                --------------------------
	.section	.nv.compat,"",@"SHT_CUDA_COMPAT_INFO"
	.align	4
        /*0000*/ 	.byte	0x02, 0x09, 0x00, 0x00, 0x02, 0x02, 0x01, 0x00, 0x02, 0x05, 0x05, 0x00, 0x03, 0x07, 0x01, 0x01
        /*0010*/ 	.byte	0x02, 0x03, 0x00, 0x00, 0x02, 0x06, 0x01, 0x00, 0x04, 0x0b, 0x08, 0x00, 0x09, 0x00, 0x00, 0x00
        /*0020*/ 	.byte	0x00, 0x00, 0x00, 0x00


//--------------------- .nv.info._Z21parallel_symgs_csr_swPKiS0_PKfiPfS3_ --------------------------
	.section	.nv.info._Z21parallel_symgs_csr_swPKiS0_PKfiPfS3_,"",@"SHT_CUDA_INFO"
	.sectionflags	@""
	.align	4


	//----- nvinfo : EIATTR_CUDA_API_VERSION
	.align		4
        /*0000*/ 	.byte	0x04, 0x37
        /*0002*/ 	.short	(.L_7 - .L_6)
.L_6:
        /*0004*/ 	.word	0x00000082


	//----- nvinfo : EIATTR_KPARAM_INFO
	.align		4
.L_7:
        /*0008*/ 	.byte	0x04, 0x17
        /*000a*/ 	.short	(.L_9 - .L_8)
.L_8:
        /*000c*/ 	.word	0x00000000
        /*0010*/ 	.short	0x0005
        /*0012*/ 	.short	0x0028
        /*0014*/ 	.byte	0x00, 0xf5, 0x21, 0x00


	//----- nvinfo : EIATTR_KPARAM_INFO
	.align		4
.L_9:
        /*0018*/ 	.byte	0x04, 0x17
        /*001a*/ 	.short	(.L_11 - .L_10)
.L_10:
        /*001c*/ 	.word	0x00000000
        /*0020*/ 	.short	0x0004
        /*0022*/ 	.short	0x0020
        /*0024*/ 	.byte	0x00, 0xf5, 0x21, 0x00


	//----- nvinfo : EIATTR_KPARAM_INFO
	.align		4
.L_11:
        /*0028*/ 	.byte	0x04, 0x17
        /*002a*/ 	.short	(.L_13 - .L_12)
.L_12:
        /*002c*/ 	.word	0x00000000
        /*0030*/ 	.short	0x0003
        /*0032*/ 	.short	0x0018
        /*0034*/ 	.byte	0x00, 0xf0, 0x11, 0x00


	//----- nvinfo : EIATTR_KPARAM_INFO
	.align		4
.L_13:
        /*0038*/ 	.byte	0x04, 0x17
        /*003a*/ 	.short	(.L_15 - .L_14)
.L_14:
        /*003c*/ 	.word	0x00000000
        /*0040*/ 	.short	0x0002
        /*0042*/ 	.short	0x0010
        /*0044*/ 	.byte	0x00, 0xf5, 0x21, 0x00


	//----- nvinfo : EIATTR_KPARAM_INFO
	.align		4
.L_15:
        /*0048*/ 	.byte	0x04, 0x17
        /*004a*/ 	.short	(.L_17 - .L_16)
.L_16:
        /*004c*/ 	.word	0x00000000
        /*0050*/ 	.short	0x0001
        /*0052*/ 	.short	0x0008
        /*0054*/ 	.byte	0x00, 0xf5, 0x21, 0x00


	//----- nvinfo : EIATTR_KPARAM_INFO
	.align		4
.L_17:
        /*0058*/ 	.byte	0x04, 0x17
        /*005a*/ 	.short	(.L_19 - .L_18)
.L_18:
        /*005c*/ 	.word	0x00000000
        /*0060*/ 	.short	0x0000
        /*0062*/ 	.short	0x0000
        /*0064*/ 	.byte	0x00, 0xf5, 0x21, 0x00


	//----- nvinfo : EIATTR_SPARSE_MMA_MASK
	.align		4
.L_19:
        /*0068*/ 	.byte	0x03, 0x50
        /*006a*/ 	.short	0x0000


	//----- nvinfo : EIATTR_MAXREG_COUNT
	.align		4
        /*006c*/ 	.byte	0x03, 0x1b
        /*006e*/ 	.short	0x00ff


	//----- nvinfo : EIATTR_MERCURY_ISA_VERSION
	.align		4
        /*0070*/ 	.byte	0x03, 0x5f
        /*0072*/ 	.short	0x0101


	//----- nvinfo : EIATTR_VRC_CTA_INIT_COUNT
	.align		4
        /*0074*/ 	.byte	0x02, 0x4a
	.zero		1
	.zero		1


	//----- nvinfo : EIATTR_EXIT_INSTR_OFFSETS
	.align		4
        /*0078*/ 	.byte	0x04, 0x1c
        /*007a*/ 	.short	(.L_21 - .L_20)


	//   ....[0]....
.L_20:
        /*007c*/ 	.word	0x00000010


	//----- nvinfo : EIATTR_CBANK_PARAM_SIZE
	.align		4
.L_21:
        /*0080*/ 	.byte	0x03, 0x19
        /*0082*/ 	.short	0x0030


	//----- nvinfo : EIATTR_PARAM_CBANK
	.align		4
        /*0084*/ 	.byte	0x04, 0x0a
        /*0086*/ 	.short	(.L_23 - .L_22)
	.align		4
.L_22:
        /*0088*/ 	.word	index@(.nv.constant0._Z21parallel_symgs_csr_swPKiS0_PKfiPfS3_)
        /*008c*/ 	.short	0x0380
        /*008e*/ 	.short	0x0030


	//----- nvinfo : EIATTR_SW_WAR
	.align		4
.L_23:
        /*0090*/ 	.byte	0x04, 0x36
        /*0092*/ 	.short	(.L_25 - .L_24)
.L_24:
        /*0094*/ 	.word	0x00000008
.L_25:


//--------------------- .nv.callgraph             --------------------------
	.section	.nv.callgraph,"",@"SHT_CUDA_CALLGRAPH"
	.align	4
	.sectionentsize	8
	.align		4
        /*0000*/ 	.word	0x00000000
	.align		4
        /*0004*/ 	.word	0xffffffff
	.align		4
        /*0008*/ 	.word	0x00000000
	.align		4
        /*000c*/ 	.word	0xfffffffe
	.align		4
        /*0010*/ 	.word	0x00000000
	.align		4
        /*0014*/ 	.word	0xfffffffd
	.align		4
        /*0018*/ 	.word	0x00000000
	.align		4
        /*001c*/ 	.word	0xfffffffc


//--------------------- .text._Z21parallel_symgs_csr_swPKiS0_PKfiPfS3_ --------------------------
	.section	.text._Z21parallel_symgs_csr_swPKiS0_PKfiPfS3_,"ax",@progbits
	.align	128
        .global         _Z21parallel_symgs_csr_swPKiS0_PKfiPfS3_
        .type           _Z21parallel_symgs_csr_swPKiS0_PKfiPfS3_,@function
        .size           _Z21parallel_symgs_csr_swPKiS0_PKfiPfS3_,(.L_x_1 - _Z21parallel_symgs_csr_swPKiS0_PKfiPfS3_)
        .other          _Z21parallel_symgs_csr_swPKiS0_PKfiPfS3_,@"STO_CUDA_ENTRY STV_DEFAULT"
_Z21parallel_symgs_csr_swPKiS0_PKfiPfS3_:
.text._Z21parallel_symgs_csr_swPKiS0_PKfiPfS3_:
[----:B------:R-:W-:Y:S01]  /*0000*/  LDC R1, c[0x0][0x37c] ;  /* 0x0000df00ff017b82 */ /* 0x000fe20000000800 */
[----:B------:R-:W-:Y:S05]  /*0010*/  EXIT ;  /* 0x000000000000794d */ /* 0x000fea0003800000 */
.L_x_0:
[----:B------:R-:W-:-:S00]  /*0020*/  BRA `(.L_x_0) ;  /* 0xfffffffc00fc7947 */ /* 0x000fc0000383ffff */
[----:B------:R-:W-:-:S00]  /*0030*/  NOP ;  /* 0x0000000000007918 */ /* 0x000fc00000000000 */
        /* <DEDUP_REMOVED lines=12> */
.L_x_1:


//--------------------- .nv.shared.reserved.0     --------------------------
	.section	.nv.shared.reserved.0,"aw",@nobits
	.weak		__nv_reservedSMEM_offset_0_alias
	.size		__nv_reservedSMEM_offset_0_alias, 0, 64
	.other		__nv_reservedSMEM_offset_0_alias,@"STO_CUDA_RESERVED_SHARED STV_DEFAULT"
__nv_reservedSMEM_offset_0_alias:
	.zero		0
	.zero		64


//--------------------- .nv.constant0._Z21parallel_symgs_csr_swPKiS0_PKfiPfS3_ --------------------------
	.section	.nv.constant0._Z21parallel_symgs_csr_swPKiS0_PKfiPfS3_,"a",@progbits
	.sectionflags	@""
	.align	4
.nv.constant0._Z21parallel_symgs_csr_swPKiS0_PKfiPfS3_:
	.zero		944


//--------------------- SYMBOLS --------------------------

	.type		.nv.reservedSmem.offset0,@object
	.size		.nv.reservedSmem.offset0,0x4
